	.headerflags	@"EF_CUDA_TEXMODE_UNIFIED EF_CUDA_64BIT_ADDRESS EF_CUDA_ACCELERATORS EF_CUDA_SM90 EF_CUDA_VIRTUAL_SM(EF_CUDA_SM90)"
	.elftype	@"ET_EXEC"


//--------------------- .nv.info                  --------------------------
	.section	.nv.info,"",@"SHT_CUDA_INFO"
	.align	4


	//----- nvinfo : EIATTR_REGCOUNT
	.align		4
        /*0000*/ 	.byte	0x04, 0x2f
        /*0002*/ 	.short	(.L_3 - .L_2)
	.align		4
.L_2:
        /*0004*/ 	.word	index@(triton_poi_fused__native_batch_norm_legit_no_training_convolution_relu_37)
        /*0008*/ 	.word	0x00000013


	//----- nvinfo : EIATTR_MIN_STACK_SIZE
	.align		4
.L_3:
        /*000c*/ 	.byte	0x04, 0x12
        /*000e*/ 	.short	(.L_5 - .L_4)
	.align		4
.L_4:
        /*0010*/ 	.word	index@(triton_poi_fused__native_batch_norm_legit_no_training_convolution_relu_37)
        /*0014*/ 	.word	0x00000000


	//----- nvinfo : EIATTR_FRAME_SIZE
	.align		4
.L_5:
        /*0018*/ 	.byte	0x04, 0x11
        /*001a*/ 	.short	(.L_7 - .L_6)
	.align		4
.L_6:
        /*001c*/ 	.word	index@(triton_poi_fused__native_batch_norm_legit_no_training_convolution_relu_37)
        /*0020*/ 	.word	0x00000000


	//----- nvinfo : EIATTR_MIN_STACK_SIZE
	.align		4
.L_7:
        /*0024*/ 	.byte	0x04, 0x12
        /*0026*/ 	.short	(.L_9 - .L_8)
	.align		4
.L_8:
        /*0028*/ 	.word	index@(triton_poi_fused__native_batch_norm_legit_no_training_convolution_relu_37)
        /*002c*/ 	.word	0x00000000
.L_9:


//--------------------- .nv.info.triton_poi_fused__native_batch_norm_legit_no_training_convolution_relu_37 --------------------------
	.section	.nv.info.triton_poi_fused__native_batch_norm_legit_no_training_convolution_relu_37,"",@"SHT_CUDA_INFO"
	.sectionflags	@""
	.align	4


	//----- nvinfo : EIATTR_CUDA_API_VERSION
	.align		4
        /*0000*/ 	.byte	0x04, 0x37
        /*0002*/ 	.short	(.L_11 - .L_10)
.L_10:
        /*0004*/ 	.word	0x0000007c


	//----- nvinfo : EIATTR_KPARAM_INFO
	.align		4
.L_11:
        /*0008*/ 	.byte	0x04, 0x17
        /*000a*/ 	.short	(.L_13 - .L_12)
.L_12:
        /*000c*/ 	.word	0x00000000
        /*0010*/ 	.short	0x0007
        /*0012*/ 	.short	0x0038
        /*0014*/ 	.byte	0x00, 0xf0, 0x11, 0x00


	//----- nvinfo : EIATTR_KPARAM_INFO
	.align		4
.L_13:
        /*0018*/ 	.byte	0x04, 0x17
        /*001a*/ 	.short	(.L_15 - .L_14)
.L_14:
        /*001c*/ 	.word	0x00000000
        /*0020*/ 	.short	0x0006
        /*0022*/ 	.short	0x0030
        /*0024*/ 	.byte	0x00, 0xf4, 0x21, 0x00


	//----- nvinfo : EIATTR_KPARAM_INFO
	.align		4
.L_15:
        /*0028*/ 	.byte	0x04, 0x17
        /*002a*/ 	.short	(.L_17 - .L_16)
.L_16:
        /*002c*/ 	.word	0x00000000
        /*0030*/ 	.short	0x0005
        /*0032*/ 	.short	0x0028
        /*0034*/ 	.byte	0x00, 0xf4, 0x21, 0x00


	//----- nvinfo : EIATTR_KPARAM_INFO
	.align		4
.L_17:
        /*0038*/ 	.byte	0x04, 0x17
        /*003a*/ 	.short	(.L_19 - .L_18)
.L_18:
        /*003c*/ 	.word	0x00000000
        /*0040*/ 	.short	0x0004
        /*0042*/ 	.short	0x0020
        /*0044*/ 	.byte	0x00, 0xf4, 0x21, 0x00


	//----- nvinfo : EIATTR_KPARAM_INFO
	.align		4
.L_19:
        /*0048*/ 	.byte	0x04, 0x17
        /*004a*/ 	.short	(.L_21 - .L_20)
.L_20:
        /*004c*/ 	.word	0x00000000
        /*0050*/ 	.short	0x0003
        /*0052*/ 	.short	0x0018
        /*0054*/ 	.byte	0x00, 0xf4, 0x21, 0x00


	//----- nvinfo : EIATTR_KPARAM_INFO
	.align		4
.L_21:
        /*0058*/ 	.byte	0x04, 0x17
        /*005a*/ 	.short	(.L_23 - .L_22)
.L_22:
        /*005c*/ 	.word	0x00000000
        /*0060*/ 	.short	0x0002
        /*0062*/ 	.short	0x0010
        /*0064*/ 	.byte	0x00, 0xf4, 0x21, 0x00


	//----- nvinfo : EIATTR_KPARAM_INFO
	.align		4
.L_23:
        /*0068*/ 	.byte	0x04, 0x17
        /*006a*/ 	.short	(.L_25 - .L_24)
.L_24:
        /*006c*/ 	.word	0x00000000
        /*0070*/ 	.short	0x0001
        /*0072*/ 	.short	0x0008
        /*0074*/ 	.byte	0x00, 0xf4, 0x21, 0x00


	//----- nvinfo : EIATTR_KPARAM_INFO
	.align		4
.L_25:
        /*0078*/ 	.byte	0x04, 0x17
        /*007a*/ 	.short	(.L_27 - .L_26)
.L_26:
        /*007c*/ 	.word	0x00000000
        /*0080*/ 	.short	0x0000
        /*0082*/ 	.short	0x0000
        /*0084*/ 	.byte	0x00, 0xf4, 0x21, 0x00


	//----- nvinfo : EIATTR_SPARSE_MMA_MASK
	.align		4
.L_27:
        /*0088*/ 	.byte	0x03, 0x50
        /*008a*/ 	.short	0x0000


	//----- nvinfo : EIATTR_MAXREG_COUNT
	.align		4
        /*008c*/ 	.byte	0x03, 0x1b
        /*008e*/ 	.short	0x00ff


	//----- nvinfo : EIATTR_EXIT_INSTR_OFFSETS
	.align		4
        /*0090*/ 	.byte	0x04, 0x1c
        /*0092*/ 	.short	(.L_29 - .L_28)


	//   ....[0]....
.L_28:
        /*0094*/ 	.word	0x00000320


	//----- nvinfo : EIATTR_REQNTID
	.align		4
.L_29:
        /*0098*/ 	.byte	0x04, 0x10
        /*009a*/ 	.short	(.L_31 - .L_30)
.L_30:
        /*009c*/ 	.word	0x00000080
        /*00a0*/ 	.word	0x00000001
        /*00a4*/ 	.word	0x00000001


	//----- nvinfo : EIATTR_CBANK_PARAM_SIZE
	.align		4
.L_31:
        /*00a8*/ 	.byte	0x03, 0x19
        /*00aa*/ 	.short	0x003c


	//----- nvinfo : EIATTR_PARAM_CBANK
	.align		4
        /*00ac*/ 	.byte	0x04, 0x0a
        /*00ae*/ 	.short	(.L_33 - .L_32)
	.align		4
.L_32:
        /*00b0*/ 	.word	index@(.nv.constant0.triton_poi_fused__native_batch_norm_legit_no_training_convolution_relu_37)
        /*00b4*/ 	.short	0x0210
        /*00b6*/ 	.short	0x003c


	//----- nvinfo : EIATTR_SW_WAR
	.align		4
.L_33:
        /*00b8*/ 	.byte	0x04, 0x36
        /*00ba*/ 	.short	(.L_35 - .L_34)
.L_34:
        /*00bc*/ 	.word	0x00000008
.L_35:


//--------------------- .nv.callgraph             --------------------------
	.section	.nv.callgraph,"",@"SHT_CUDA_CALLGRAPH"
	.align	4
	.sectionentsize	8
	.align		4
        /*0000*/ 	.word	0x00000000
	.align		4
        /*0004*/ 	.word	0xffffffff
	.align		4
        /*0008*/ 	.word	0x00000000
	.align		4
        /*000c*/ 	.word	0xfffffffe
	.align		4
        /*0010*/ 	.word	0x00000000
	.align		4
        /*0014*/ 	.word	0xfffffffd
	.align		4
        /*0018*/ 	.word	0x00000000
	.align		4
        /*001c*/ 	.word	0xfffffffc


//--------------------- .nv.constant4             --------------------------
	.section	.nv.constant4,"a",@progbits
	.align	8
	.align		8
.nv.constant4:
        /*0000*/ 	.dword	_$_str
	.align		8
        /*0008*/ 	.dword	_$_str_$_2


//--------------------- .text.triton_poi_fused__native_batch_norm_legit_no_training_convolution_relu_37 --------------------------
	.section	.text.triton_poi_fused__native_batch_norm_legit_no_training_convolution_relu_37,"ax",@progbits
	.align	128
        .global         triton_poi_fused__native_batch_norm_legit_no_training_convolution_relu_37
        .type           triton_poi_fused__native_batch_norm_legit_no_training_convolution_relu_37,@function
        .size           triton_poi_fused__native_batch_norm_legit_no_training_convolution_relu_37,(.L_x_1 - triton_poi_fused__native_batch_norm_legit_no_training_convolution_relu_37)
        .other          triton_poi_fused__native_batch_norm_legit_no_training_convolution_relu_37,@"STO_CUDA_ENTRY STV_DEFAULT"
triton_poi_fused__native_batch_norm_legit_no_training_convolution_relu_37:
.text.triton_poi_fused__native_batch_norm_legit_no_training_convolution_relu_37:
[----:B------:R-:W-:Y:S01]  /*0000*/  LDC R1, c[0x0][0x28] ;  /* 0x00000a00ff017b82 */ /* 0x000fe20000000800 */
[----:B------:R-:W1:Y:S07]  /*0010*/  S2R R0, SR_TID.X ;  /* 0x0000000000007919 */ /* 0x000e6e0000002100 */
[----:B------:R-:W2:Y:S01]  /*0020*/  LDC.64 R10, c[0x0][0x228] ;  /* 0x00008a00ff0a7b82 */ /* 0x000ea20000000a00 */
[----:B------:R-:W-:Y:S01]  /*0030*/  ULDC.64 UR4, c[0x0][0x208] ;  /* 0x0000820000047ab9 */ /* 0x000fe20000000a00 */
[----:B------:R-:W3:Y:S06]  /*0040*/  S2R R3, SR_CTAID.X ;  /* 0x0000000000037919 */ /* 0x000eec0000002500 */
[----:B------:R-:W4:Y:S08]  /*0050*/  LDC.64 R6, c[0x0][0x218] ;  /* 0x00008600ff067b82 */ /* 0x000f300000000a00 */
[----:B------:R-:W5:Y:S08]  /*0060*/  LDC.64 R8, c[0x0][0x220] ;  /* 0x00008800ff087b82 */ /* 0x000f700000000a00 */
[----:B------:R-:W5:Y:S01]  /*0070*/  LDC.64 R12, c[0x0][0x230] ;  /* 0x00008c00ff0c7b82 */ /* 0x000f620000000a00 */
[----:B-1----:R-:W-:-:S07]  /*0080*/  LOP3.LUT R0, R0, 0x7f, RZ, 0xc0, !PT ;  /* 0x0000007f00007812 */ /* 0x002fce00078ec0ff */
[----:B------:R-:W1:Y:S01]  /*0090*/  LDC.64 R4, c[0x0][0x238] ;  /* 0x00008e00ff047b82 */ /* 0x000e620000000a00 */
[----:B---3--:R-:W-:Y:S02]  /*00a0*/  SHF.R.S32.HI R2, RZ, 0x18, R3 ;  /* 0x00000018ff027819 */ /* 0x008fe40000011403 */
[----:B------:R-:W-:Y:S02]  /*00b0*/  LEA R0, R3, R0, 0x7 ;  /* 0x0000000003007211 */ /* 0x000fe400078e38ff */
[----:B------:R-:W-:-:S04]  /*00c0*/  SGXT R3, R2, 0x1 ;  /* 0x000000010203781a */ /* 0x000fc80000000200 */
[----:B------:R-:W-:-:S04]  /*00d0*/  LEA.HI R3, R3, R0, RZ, 0x4 ;  /* 0x0000000003037211 */ /* 0x000fc800078f20ff */
[----:B------:R-:W-:-:S04]  /*00e0*/  LOP3.LUT R3, R3, 0xfffffff0, RZ, 0xc0, !PT ;  /* 0xfffffff003037812 */ /* 0x000fc800078ec0ff */
[----:B------:R-:W-:Y:S02]  /*00f0*/  IADD3 R15, R0, -R3, RZ ;  /* 0x80000003000f7210 */ /* 0x000fe40007ffe0ff */
[----:B------:R-:W3:Y:S03]  /*0100*/  LDC.64 R2, c[0x0][0x210] ;  /* 0x00008400ff027b82 */ /* 0x000ee60000000a00 */
[----:B--2---:R-:W-:-:S05]  /*0110*/  IMAD.WIDE R10, R15, 0x4, R10 ;  /* 0x000000040f0a7825 */ /* 0x004fca00078e020a */
[----:B------:R2:W2:Y:S01]  /*0120*/  LDG.E.EL R16, desc[UR4][R10.64] ;  /* 0x000000040a107981 */ /* 0x0004a2000c2e1900 */
[----:B----4-:R-:W-:-:S04]  /*0130*/  IMAD.WIDE R6, R15, 0x4, R6 ;  /* 0x000000040f067825 */ /* 0x010fc800078e0206 */
[C---:B-----5:R-:W-:Y:S02]  /*0140*/  IMAD.WIDE R8, R15.reuse, 0x4, R8 ;  /* 0x000000040f087825 */ /* 0x060fe400078e0208 */
[----:B------:R4:W5:Y:S02]  /*0150*/  LDG.E.EL R7, desc[UR4][R6.64] ;  /* 0x0000000406077981 */ /* 0x000964000c2e1900 */
[----:B---3--:R-:W-:Y:S02]  /*0160*/  IMAD.WIDE R2, R0, 0x4, R2 ;  /* 0x0000000400027825 */ /* 0x008fe400078e0202 */
[----:B------:R-:W3:Y:S04]  /*0170*/  LDG.E.EL R8, desc[UR4][R8.64] ;  /* 0x0000000408087981 */ /* 0x000ee8000c2e1900 */
[----:B------:R-:W5:Y:S01]  /*0180*/  LDG.E R14, desc[UR4][R2.64] ;  /* 0x00000004020e7981 */ /* 0x000f62000c1e1900 */
[----:B0-2---:R-:W-:-:S04]  /*0190*/  IMAD.WIDE R10, R15, 0x4, R12 ;  /* 0x000000040f0a7825 */ /* 0x005fc800078e020c */
[----:B-1----:R-:W-:Y:S02]  /*01a0*/  IMAD.WIDE R12, R15, 0x4, R4 ;  /* 0x000000040f0c7825 */ /* 0x002fe400078e0204 */
[----:B------:R-:W2:Y:S01]  /*01b0*/  LDG.E.EL R10, desc[UR4][R10.64] ;  /* 0x000000040a0a7981 */ /* 0x000ea2000c2e1900 */
[----:B----4-:R-:W-:Y:S01]  /*01c0*/  HFMA2.MMA R6, -RZ, RZ, 1.625, 0 ;  /* 0x3e800000ff067435 */ /* 0x010fe200000001ff */
[----:B------:R-:W0:Y:S02]  /*01d0*/  LDC.64 R4, c[0x0][0x240] ;  /* 0x00009000ff047b82 */ /* 0x000e240000000a00 */
[----:B------:R-:W2:Y:S01]  /*01e0*/  LDG.E.EL R13, desc[UR4][R12.64] ;  /* 0x000000040c0d7981 */ /* 0x000ea2000c2e1900 */
[----:B0-----:R-:W-:-:S04]  /*01f0*/  IMAD.WIDE R4, R0, 0x4, R4 ;  /* 0x0000000400047825 */ /* 0x001fc800078e0204 */
[----:B------:R-:W-:-:S04]  /*0200*/  FADD R16, R16, 9.9999997473787516356e-06 ;  /* 0x3727c5ac10107421 */ /* 0x000fc80000000000 */
[----:B------:R-:W0:Y:S02]  /*0210*/  MUFU.SQRT R15, R16 ;  /* 0x00000010000f7308 */ /* 0x000e240000002000 */
[C---:B0-----:R-:W-:Y:S02]  /*0220*/  FSETP.GT.AND P0, PT, R15.reuse, 8.50705917302346158658e+37, PT ;  /* 0x7e8000000f00780b */ /* 0x041fe40003f04000 */
[----:B------:R-:W-:-:S11]  /*0230*/  FSETP.GEU.AND P1, PT, R15, 1.175494350822287508e-38, PT ;  /* 0x008000000f00780b */ /* 0x000fd60003f2e000 */
[----:B------:R-:W-:-:S04]  /*0240*/  @P0 FMUL R15, R15, 0.25 ;  /* 0x3e8000000f0f0820 */ /* 0x000fc80000400000 */
[----:B------:R-:W-:-:S06]  /*0250*/  @!P1 FMUL R15, R15, 16777216 ;  /* 0x4b8000000f0f9820 */ /* 0x000fcc0000400000 */
[----:B------:R-:W0:Y:S01]  /*0260*/  MUFU.RCP R15, R15 ;  /* 0x0000000f000f7308 */ /* 0x000e220000001000 */
[----:B------:R-:W-:Y:S01]  /*0270*/  FSEL R6, R6, 1, P0 ;  /* 0x3f80000006067808 */ /* 0x000fe20000000000 */
[----:B-----5:R-:W-:-:S04]  /*0280*/  FADD R7, R14, R7 ;  /* 0x000000070e077221 */ /* 0x020fc80000000000 */
[----:B------:R-:W-:Y:S01]  /*0290*/  @!P1 FMUL R6, R6, 16777216 ;  /* 0x4b80000006069820 */ /* 0x000fe20000400000 */
[----:B---3--:R-:W-:-:S03]  /*02a0*/  FADD R8, -R8, R7 ;  /* 0x0000000708087221 */ /* 0x008fc60000000100 */
[----:B0-----:R-:W-:-:S04]  /*02b0*/  FMUL R9, R15, R6 ;  /* 0x000000060f097220 */ /* 0x001fc80000400000 */
[----:B------:R-:W-:-:S04]  /*02c0*/  FMUL R8, R8, R9 ;  /* 0x0000000908087220 */ /* 0x000fc80000400000 */
[----:B--2---:R-:W-:-:S05]  /*02d0*/  FFMA R8, R10, R8, R13 ;  /* 0x000000080a087223 */ /* 0x004fca000000000d */
[----:B------:R-:W-:-:S04]  /*02e0*/  FSETP.GEU.AND P0, PT, R8, RZ, PT ;  /* 0x000000ff0800720b */ /* 0x000fc80003f0e000 */
[----:B------:R-:W-:Y:S01]  /*02f0*/  FSEL R9, R8, RZ, P0 ;  /* 0x000000ff08097208 */ /* 0x000fe20000000000 */
[----:B------:R-:W-:Y:S04]  /*0300*/  STG.E desc[UR4][R2.64], R7 ;  /* 0x0000000702007986 */ /* 0x000fe8000c101904 */
[----:B------:R-:W-:Y:S01]  /*0310*/  STG.E desc[UR4][R4.64], R9 ;  /* 0x0000000904007986 */ /* 0x000fe2000c101904 */
[----:B------:R-:W-:Y:S05]  /*0320*/  EXIT ;  /* 0x000000000000794d */ /* 0x000fea0003800000 */
.L_x_0:
[----:B------:R-:W-:-:S00]  /*0330*/  BRA `(.L_x_0) ;  /* 0xfffffffc00fc7947 */ /* 0x000fc0000383ffff */
[----:B------:R-:W-:-:S00]  /*0340*/  NOP ;  /* 0x0000000000007918 */ /* 0x000fc00000000000 */
        /* <DEDUP_REMOVED lines=11> */
.L_x_1:


//--------------------- .nv.global.init           --------------------------
	.section	.nv.global.init,"aw",@progbits
.nv.global.init:
	.type		_$_str,@object
	.size		_$_str,(_$_str_$_2 - _$_str)
_$_str:
        /*0000*/ 	.byte	0x5f, 0x5f, 0x43, 0x55, 0x44, 0x41, 0x5f, 0x46, 0x54, 0x5a, 0x00
	.type		_$_str_$_2,@object
	.size		_$_str_$_2,(.L_1 - _$_str_$_2)
_$_str_$_2:
        /*000b*/ 	.byte	0x5f, 0x5f, 0x43, 0x55, 0x44, 0x41, 0x5f, 0x50, 0x52, 0x45, 0x43, 0x5f, 0x53, 0x51, 0x52, 0x54
        /*001b*/ 	.byte	0x00
.L_1:


//--------------------- .nv.constant0.triton_poi_fused__native_batch_norm_legit_no_training_convolution_relu_37 --------------------------
	.section	.nv.constant0.triton_poi_fused__native_batch_norm_legit_no_training_convolution_relu_37,"a",@progbits
	.sectionflags	@""
	.align	4
.nv.constant0.triton_poi_fused__native_batch_norm_legit_no_training_convolution_relu_37:
	.zero		588
